//
// Generated by NVIDIA NVVM Compiler
//
// Compiler Build ID: CL-36424714
// Cuda compilation tools, release 13.0, V13.0.88
// Based on NVVM 20.0.0
//

.version 9.0
.target sm_100
.address_size 64

	// .globl	_Z9matrixMulPdS_S_ll

.visible .entry _Z9matrixMulPdS_S_ll(
	.param .u64 .ptr .align 1 _Z9matrixMulPdS_S_ll_param_0,
	.param .u64 .ptr .align 1 _Z9matrixMulPdS_S_ll_param_1,
	.param .u64 .ptr .align 1 _Z9matrixMulPdS_S_ll_param_2,
	.param .u64 _Z9matrixMulPdS_S_ll_param_3,
	.param .u64 _Z9matrixMulPdS_S_ll_param_4
)
{
	.reg .pred 	%p<11>;
	.reg .b32 	%r<5>;
	.reg .b64 	%rd<96>;
	.reg .b64 	%fd<68>;

	ld.param.u64 	%rd24, [_Z9matrixMulPdS_S_ll_param_0];
	ld.param.u64 	%rd25, [_Z9matrixMulPdS_S_ll_param_1];
	ld.param.u64 	%rd22, [_Z9matrixMulPdS_S_ll_param_3];
	ld.param.u64 	%rd23, [_Z9matrixMulPdS_S_ll_param_4];
	cvta.to.global.u64 	%rd1, %rd24;
	cvta.to.global.u64 	%rd2, %rd25;
	mov.u32 	%r1, %tid.x;
	mov.u32 	%r2, %ctaid.x;
	mov.u32 	%r3, %ntid.x;
	mad.lo.s32 	%r4, %r2, %r3, %r1;
	cvt.s64.s32 	%rd3, %r4;
	setp.le.s64 	%p1, %rd22, %rd3;
	@%p1 bra 	$L__BB0_14;
	setp.lt.s64 	%p2, %rd23, 1;
	mov.f64 	%fd67, 0d0000000000000000;
	@%p2 bra 	$L__BB0_13;
	and.b64  	%rd4, %rd23, 7;
	setp.lt.u64 	%p3, %rd23, 8;
	mov.f64 	%fd67, 0d0000000000000000;
	mov.b64 	%rd94, 0;
	@%p3 bra 	$L__BB0_5;
	and.b64  	%rd94, %rd23, 9223372036854775800;
	shl.b64 	%rd27, %rd3, 3;
	add.s64 	%rd91, %rd1, %rd27;
	shl.b64 	%rd7, %rd22, 6;
	add.s64 	%rd90, %rd2, 32;
	mov.f64 	%fd67, 0d0000000000000000;
	mov.u64 	%rd92, %rd94;
$L__BB0_4:
	.pragma "nounroll";
	ld.global.f64 	%fd17, [%rd90+-32];
	ld.global.f64 	%fd18, [%rd91];
	fma.rn.f64 	%fd19, %fd17, %fd18, %fd67;
	ld.global.f64 	%fd20, [%rd90+-24];
	shl.b64 	%rd28, %rd22, 3;
	add.s64 	%rd29, %rd91, %rd28;
	ld.global.f64 	%fd21, [%rd29];
	fma.rn.f64 	%fd22, %fd20, %fd21, %fd19;
	ld.global.f64 	%fd23, [%rd90+-16];
	add.s64 	%rd30, %rd29, %rd28;
	ld.global.f64 	%fd24, [%rd30];
	fma.rn.f64 	%fd25, %fd23, %fd24, %fd22;
	ld.global.f64 	%fd26, [%rd90+-8];
	add.s64 	%rd31, %rd30, %rd28;
	ld.global.f64 	%fd27, [%rd31];
	fma.rn.f64 	%fd28, %fd26, %fd27, %fd25;
	ld.global.f64 	%fd29, [%rd90];
	add.s64 	%rd32, %rd31, %rd28;
	ld.global.f64 	%fd30, [%rd32];
	fma.rn.f64 	%fd31, %fd29, %fd30, %fd28;
	ld.global.f64 	%fd32, [%rd90+8];
	add.s64 	%rd33, %rd32, %rd28;
	ld.global.f64 	%fd33, [%rd33];
	fma.rn.f64 	%fd34, %fd32, %fd33, %fd31;
	ld.global.f64 	%fd35, [%rd90+16];
	add.s64 	%rd34, %rd33, %rd28;
	ld.global.f64 	%fd36, [%rd34];
	fma.rn.f64 	%fd37, %fd35, %fd36, %fd34;
	ld.global.f64 	%fd38, [%rd90+24];
	add.s64 	%rd35, %rd34, %rd28;
	ld.global.f64 	%fd39, [%rd35];
	fma.rn.f64 	%fd67, %fd38, %fd39, %fd37;
	add.s64 	%rd92, %rd92, -8;
	add.s64 	%rd91, %rd91, %rd7;
	add.s64 	%rd90, %rd90, 64;
	setp.ne.s64 	%p4, %rd92, 0;
	@%p4 bra 	$L__BB0_4;
$L__BB0_5:
	setp.eq.s64 	%p5, %rd4, 0;
	@%p5 bra 	$L__BB0_13;
	and.b64  	%rd16, %rd23, 3;
	setp.lt.u64 	%p6, %rd4, 4;
	@%p6 bra 	$L__BB0_8;
	shl.b64 	%rd36, %rd94, 3;
	add.s64 	%rd37, %rd2, %rd36;
	ld.global.f64 	%fd41, [%rd37];
	mad.lo.s64 	%rd38, %rd94, %rd22, %rd3;
	shl.b64 	%rd39, %rd38, 3;
	add.s64 	%rd40, %rd1, %rd39;
	ld.global.f64 	%fd42, [%rd40];
	fma.rn.f64 	%fd43, %fd41, %fd42, %fd67;
	add.s64 	%rd41, %rd94, 1;
	and.b64  	%rd42, %rd41, 4294967295;
	shl.b64 	%rd43, %rd41, 3;
	and.b64  	%rd44, %rd43, 34359738360;
	add.s64 	%rd45, %rd2, %rd44;
	ld.global.f64 	%fd44, [%rd45];
	mad.lo.s64 	%rd46, %rd42, %rd22, %rd3;
	shl.b64 	%rd47, %rd46, 3;
	add.s64 	%rd48, %rd1, %rd47;
	ld.global.f64 	%fd45, [%rd48];
	fma.rn.f64 	%fd46, %fd44, %fd45, %fd43;
	add.s64 	%rd49, %rd94, 2;
	and.b64  	%rd50, %rd49, 4294967295;
	shl.b64 	%rd51, %rd49, 3;
	and.b64  	%rd52, %rd51, 34359738360;
	add.s64 	%rd53, %rd2, %rd52;
	ld.global.f64 	%fd47, [%rd53];
	mad.lo.s64 	%rd54, %rd50, %rd22, %rd3;
	shl.b64 	%rd55, %rd54, 3;
	add.s64 	%rd56, %rd1, %rd55;
	ld.global.f64 	%fd48, [%rd56];
	fma.rn.f64 	%fd49, %fd47, %fd48, %fd46;
	add.s64 	%rd57, %rd94, 3;
	and.b64  	%rd58, %rd57, 4294967295;
	shl.b64 	%rd59, %rd57, 3;
	and.b64  	%rd60, %rd59, 34359738360;
	add.s64 	%rd61, %rd2, %rd60;
	ld.global.f64 	%fd50, [%rd61];
	mad.lo.s64 	%rd62, %rd58, %rd22, %rd3;
	shl.b64 	%rd63, %rd62, 3;
	add.s64 	%rd64, %rd1, %rd63;
	ld.global.f64 	%fd51, [%rd64];
	fma.rn.f64 	%fd67, %fd50, %fd51, %fd49;
	add.s64 	%rd65, %rd94, 4;
	and.b64  	%rd94, %rd65, 4294967295;
$L__BB0_8:
	setp.eq.s64 	%p7, %rd16, 0;
	@%p7 bra 	$L__BB0_13;
	setp.eq.s64 	%p8, %rd16, 1;
	@%p8 bra 	$L__BB0_11;
	shl.b64 	%rd66, %rd94, 3;
	add.s64 	%rd67, %rd2, %rd66;
	ld.global.f64 	%fd53, [%rd67];
	mad.lo.s64 	%rd68, %rd94, %rd22, %rd3;
	shl.b64 	%rd69, %rd68, 3;
	add.s64 	%rd70, %rd1, %rd69;
	ld.global.f64 	%fd54, [%rd70];
	fma.rn.f64 	%fd55, %fd53, %fd54, %fd67;
	add.s64 	%rd71, %rd94, 1;
	and.b64  	%rd72, %rd71, 4294967295;
	shl.b64 	%rd73, %rd71, 3;
	and.b64  	%rd74, %rd73, 34359738360;
	add.s64 	%rd75, %rd2, %rd74;
	ld.global.f64 	%fd56, [%rd75];
	mad.lo.s64 	%rd76, %rd72, %rd22, %rd3;
	shl.b64 	%rd77, %rd76, 3;
	add.s64 	%rd78, %rd1, %rd77;
	ld.global.f64 	%fd57, [%rd78];
	fma.rn.f64 	%fd67, %fd56, %fd57, %fd55;
	add.s64 	%rd79, %rd94, 2;
	and.b64  	%rd94, %rd79, 4294967295;
$L__BB0_11:
	and.b64  	%rd80, %rd23, 1;
	setp.eq.b64 	%p9, %rd80, 1;
	not.pred 	%p10, %p9;
	@%p10 bra 	$L__BB0_13;
	shl.b64 	%rd81, %rd94, 3;
	add.s64 	%rd82, %rd2, %rd81;
	ld.global.f64 	%fd58, [%rd82];
	mad.lo.s64 	%rd83, %rd94, %rd22, %rd3;
	shl.b64 	%rd84, %rd83, 3;
	add.s64 	%rd85, %rd1, %rd84;
	ld.global.f64 	%fd59, [%rd85];
	fma.rn.f64 	%fd67, %fd58, %fd59, %fd67;
$L__BB0_13:
	ld.param.u64 	%rd89, [_Z9matrixMulPdS_S_ll_param_2];
	cvta.to.global.u64 	%rd86, %rd89;
	shl.b64 	%rd87, %rd3, 3;
	add.s64 	%rd88, %rd86, %rd87;
	st.global.f64 	[%rd88], %fd67;
$L__BB0_14:
	ret;

}


// ===== COMPILED SASS (sm_100) =====

	.target	sm_100

	.elftype	@"ET_EXEC"


//--------------------- .note.nv.tkinfo           --------------------------
	.section	.note.nv.tkinfo,"",@"SHT_NOTE"
	.sectionflags	@"SHF_NOTE_NV_TKINFO"
	.tkinfo
        /*0018*/ 	.word	0x00000002
        /*0030*/ 	.string	""
        /*0030*/ 	.string	"ptxas"
        /*0030*/ 	.string	"Cuda compilation tools, release 13.0, V13.0.88"
        /*0030*/ 	.string	"Build cuda_13.0.r13.0/compiler.36424714_0"
        /*0030*/ 	.string	"-arch sm_100 -m 64 "



//--------------------- .note.nv.cuinfo           --------------------------
	.section	.note.nv.cuinfo,"",@"SHT_NOTE"
	.sectionflags	@"SHF_NOTE_NV_CUINFO"
        /*0018*/ 	.short	0x0002
        /*001a*/ 	.short	0x0064
        /*001c*/ 	.short	0x0082
	.zero		2


//--------------------- .nv.info                  --------------------------
	.section	.nv.info,"",@"SHT_CUDA_INFO"
	.align	4


	//----- nvinfo : EIATTR_REGCOUNT
	.align		4
        /*0000*/ 	.byte	0x04, 0x2f
        /*0002*/ 	.short	(.L_1 - .L_0)
	.align		4
.L_0:
        /*0004*/ 	.word	index@(_Z9matrixMulPdS_S_ll)
        /*0008*/ 	.word	0x00000020


	//----- nvinfo : EIATTR_FRAME_SIZE
	.align		4
.L_1:
        /*000c*/ 	.byte	0x04, 0x11
        /*000e*/ 	.short	(.L_3 - .L_2)
	.align		4
.L_2:
        /*0010*/ 	.word	index@(_Z9matrixMulPdS_S_ll)
        /*0014*/ 	.word	0x00000000


	//----- nvinfo : EIATTR_MIN_STACK_SIZE
	.align		4
.L_3:
        /*0018*/ 	.byte	0x04, 0x12
        /*001a*/ 	.short	(.L_5 - .L_4)
	.align		4
.L_4:
        /*001c*/ 	.word	index@(_Z9matrixMulPdS_S_ll)
        /*0020*/ 	.word	0x00000000
.L_5:


//--------------------- .nv.compat                --------------------------
	.section	.nv.compat,"",@"SHT_CUDA_COMPAT_INFO"
	.align	4
        /*0000*/ 	.byte	0x02, 0x09, 0x00, 0x00, 0x02, 0x02, 0x01, 0x00, 0x02, 0x05, 0x05, 0x00, 0x03, 0x07, 0x01, 0x01
        /*0010*/ 	.byte	0x02, 0x03, 0x00, 0x00, 0x02, 0x06, 0x01, 0x00, 0x04, 0x0b, 0x08, 0x00, 0x01, 0x00, 0x00, 0x00
        /*0020*/ 	.byte	0x00, 0x00, 0x00, 0x00


//--------------------- .nv.info._Z9matrixMulPdS_S_ll --------------------------
	.section	.nv.info._Z9matrixMulPdS_S_ll,"",@"SHT_CUDA_INFO"
	.sectionflags	@""
	.align	4


	//----- nvinfo : EIATTR_CUDA_API_VERSION
	.align		4
        /*0000*/ 	.byte	0x04, 0x37
        /*0002*/ 	.short	(.L_7 - .L_6)
.L_6:
        /*0004*/ 	.word	0x00000082


	//----- nvinfo : EIATTR_KPARAM_INFO
	.align		4
.L_7:
        /*0008*/ 	.byte	0x04, 0x17
        /*000a*/ 	.short	(.L_9 - .L_8)
.L_8:
        /*000c*/ 	.word	0x00000000
        /*0010*/ 	.short	0x0004
        /*0012*/ 	.short	0x0020
        /*0014*/ 	.byte	0x00, 0xf0, 0x21, 0x00


	//----- nvinfo : EIATTR_KPARAM_INFO
	.align		4
.L_9:
        /*0018*/ 	.byte	0x04, 0x17
        /*001a*/ 	.short	(.L_11 - .L_10)
.L_10:
        /*001c*/ 	.word	0x00000000
        /*0020*/ 	.short	0x0003
        /*0022*/ 	.short	0x0018
        /*0024*/ 	.byte	0x00, 0xf0, 0x21, 0x00


	//----- nvinfo : EIATTR_KPARAM_INFO
	.align		4
.L_11:
        /*0028*/ 	.byte	0x04, 0x17
        /*002a*/ 	.short	(.L_13 - .L_12)
.L_12:
        /*002c*/ 	.word	0x00000000
        /*0030*/ 	.short	0x0002
        /*0032*/ 	.short	0x0010
        /*0034*/ 	.byte	0x00, 0xf5, 0x21, 0x00


	//----- nvinfo : EIATTR_KPARAM_INFO
	.align		4
.L_13:
        /*0038*/ 	.byte	0x04, 0x17
        /*003a*/ 	.short	(.L_15 - .L_14)
.L_14:
        /*003c*/ 	.word	0x00000000
        /*0040*/ 	.short	0x0001
        /*0042*/ 	.short	0x0008
        /*0044*/ 	.byte	0x00, 0xf5, 0x21, 0x00


	//----- nvinfo : EIATTR_KPARAM_INFO
	.align		4
.L_15:
        /*0048*/ 	.byte	0x04, 0x17
        /*004a*/ 	.short	(.L_17 - .L_16)
.L_16:
        /*004c*/ 	.word	0x00000000
        /*0050*/ 	.short	0x0000
        /*0052*/ 	.short	0x0000
        /*0054*/ 	.byte	0x00, 0xf5, 0x21, 0x00


	//----- nvinfo : EIATTR_SPARSE_MMA_MASK
	.align		4
.L_17:
        /*0058*/ 	.byte	0x03, 0x50
        /*005a*/ 	.short	0x0000


	//----- nvinfo : EIATTR_MAXREG_COUNT
	.align		4
        /*005c*/ 	.byte	0x03, 0x1b
        /*005e*/ 	.short	0x00ff


	//----- nvinfo : EIATTR_MERCURY_ISA_VERSION
	.align		4
        /*0060*/ 	.byte	0x03, 0x5f
        /*0062*/ 	.short	0x0101


	//----- nvinfo : EIATTR_VRC_CTA_INIT_COUNT
	.align		4
        /*0064*/ 	.byte	0x02, 0x4a
	.zero		1
	.zero		1


	//----- nvinfo : EIATTR_EXIT_INSTR_OFFSETS
	.align		4
        /*0068*/ 	.byte	0x04, 0x1c
        /*006a*/ 	.short	(.L_19 - .L_18)


	//   ....[0]....
.L_18:
        /*006c*/ 	.word	0x00000090


	//   ....[1]....
        /*0070*/ 	.word	0x00000e20


	//----- nvinfo : EIATTR_CBANK_PARAM_SIZE
	.align		4
.L_19:
        /*0074*/ 	.byte	0x03, 0x19
        /*0076*/ 	.short	0x0028


	//----- nvinfo : EIATTR_PARAM_CBANK
	.align		4
        /*0078*/ 	.byte	0x04, 0x0a
        /*007a*/ 	.short	(.L_21 - .L_20)
	.align		4
.L_20:
        /*007c*/ 	.word	index@(.nv.constant0._Z9matrixMulPdS_S_ll)
        /*0080*/ 	.short	0x0380
        /*0082*/ 	.short	0x0028


	//----- nvinfo : EIATTR_SW_WAR
	.align		4
.L_21:
        /*0084*/ 	.byte	0x04, 0x36
        /*0086*/ 	.short	(.L_23 - .L_22)
.L_22:
        /*0088*/ 	.word	0x00000008
.L_23:


//--------------------- .nv.callgraph             --------------------------
	.section	.nv.callgraph,"",@"SHT_CUDA_CALLGRAPH"
	.align	4
	.sectionentsize	8
	.align		4
        /*0000*/ 	.word	0x00000000
	.align		4
        /*0004*/ 	.word	0xffffffff
	.align		4
        /*0008*/ 	.word	0x00000000
	.align		4
        /*000c*/ 	.word	0xfffffffe
	.align		4
        /*0010*/ 	.word	0x00000000
	.align		4
        /*0014*/ 	.word	0xfffffffd
	.align		4
        /*0018*/ 	.word	0x00000000
	.align		4
        /*001c*/ 	.word	0xfffffffc


//--------------------- .text._Z9matrixMulPdS_S_ll --------------------------
	.section	.text._Z9matrixMulPdS_S_ll,"ax",@progbits
	.align	128
        .global         _Z9matrixMulPdS_S_ll
        .type           _Z9matrixMulPdS_S_ll,@function
        .size           _Z9matrixMulPdS_S_ll,(.L_x_6 - _Z9matrixMulPdS_S_ll)
        .other          _Z9matrixMulPdS_S_ll,@"STO_CUDA_ENTRY STV_DEFAULT"
_Z9matrixMulPdS_S_ll:
.text._Z9matrixMulPdS_S_ll:
[----:B------:R-:W-:Y:S01]  /*0000*/  LDC R1, c[0x0][0x37c] ;  /* 0x0000df00ff017b82 */ /* 0x000fe20000000800 */
[----:B------:R-:W0:Y:S07]  /*0010*/  S2R R8, SR_TID.X ;  /* 0x0000000000087919 */ /* 0x000e2e0000002100 */
[----:B------:R-:W0:Y:S08]  /*0020*/  S2UR UR4, SR_CTAID.X ;  /* 0x00000000000479c3 */ /* 0x000e300000002500 */
[----:B------:R-:W0:Y:S08]  /*0030*/  LDC R9, c[0x0][0x360] ;  /* 0x0000d800ff097b82 */ /* 0x000e300000000800 */
[----:B------:R-:W1:Y:S01]  /*0040*/  LDC.64 R6, c[0x0][0x398] ;  /* 0x0000e600ff067b82 */ /* 0x000e620000000a00 */
[----:B0-----:R-:W-:-:S05]  /*0050*/  IMAD R8, R9, UR4, R8 ;  /* 0x0000000409087c24 */ /* 0x001fca000f8e0208 */
[----:B------:R-:W-:Y:S02]  /*0060*/  SHF.R.S32.HI R9, RZ, 0x1f, R8 ;  /* 0x0000001fff097819 */ /* 0x000fe40000011408 */
[----:B-1----:R-:W-:-:S04]  /*0070*/  ISETP.GE.U32.AND P0, PT, R8, R6, PT ;  /* 0x000000060800720c */ /* 0x002fc80003f06070 */
[----:B------:R-:W-:-:S13]  /*0080*/  ISETP.GE.AND.EX P0, PT, R9, R7, PT, P0 ;  /* 0x000000070900720c */ /* 0x000fda0003f06300 */
[----:B------:R-:W-:Y:S05]  /*0090*/  @P0 EXIT ;  /* 0x000000000000094d */ /* 0x000fea0003800000 */
[----:B------:R-:W0:Y:S01]  /*00a0*/  LDCU.64 UR6, c[0x0][0x3a0] ;  /* 0x00007400ff0677ac */ /* 0x000e220008000a00 */
[----:B------:R-:W-:Y:S01]  /*00b0*/  CS2R R26, SRZ ;  /* 0x00000000001a7805 */ /* 0x000fe2000001ff00 */
[----:B------:R-:W1:Y:S01]  /*00c0*/  LDCU.64 UR18, c[0x0][0x358] ;  /* 0x00006b00ff1277ac */ /* 0x000e620008000a00 */
[----:B0-----:R-:W-:-:S04]  /*00d0*/  UISETP.GE.U32.AND UP0, UPT, UR6, 0x1, UPT ;  /* 0x000000010600788c */ /* 0x001fc8000bf06070 */
[----:B------:R-:W-:-:S09]  /*00e0*/  UISETP.GE.AND.EX UP0, UPT, UR7, URZ, UPT, UP0 ;  /* 0x000000ff0700728c */ /* 0x000fd2000bf06300 */
[----:B-1----:R-:W-:Y:S05]  /*00f0*/  BRA.U !UP0, `(.L_x_0) ;  /* 0x0000000d08387547 */ /* 0x002fea000b800000 */
[----:B------:R-:W-:Y:S01]  /*0100*/  UISETP.GE.U32.AND UP1, UPT, UR6, 0x8, UPT ;  /* 0x000000080600788c */ /* 0x000fe2000bf26070 */
[----:B------:R-:W-:Y:S01]  /*0110*/  CS2R R26, SRZ ;  /* 0x00000000001a7805 */ /* 0x000fe2000001ff00 */
[----:B------:R-:W-:Y:S02]  /*0120*/  ULOP3.LUT UR10, UR6, 0x7, URZ, 0xc0, !UPT ;  /* 0x00000007060a7892 */ /* 0x000fe4000f8ec0ff */
[----:B------:R-:W-:Y:S02]  /*0130*/  UISETP.GE.U32.AND.EX UP1, UPT, UR7, URZ, UPT, UP1 ;  /* 0x000000ff0700728c */ /* 0x000fe4000bf26110 */
[----:B------:R-:W-:Y:S01]  /*0140*/  UISETP.NE.U32.AND UP0, UPT, UR10, URZ, UPT ;  /* 0x000000ff0a00728c */ /* 0x000fe2000bf05070 */
[----:B------:R-:W-:Y:S01]  /*0150*/  UMOV UR4, URZ ;  /* 0x000000ff00047c82 */ /* 0x000fe20008000000 */
[----:B------:R-:W-:Y:S02]  /*0160*/  UMOV UR5, URZ ;  /* 0x000000ff00057c82 */ /* 0x000fe40008000000 */
[----:B------:R-:W-:-:S03]  /*0170*/  UISETP.NE.AND.EX UP0, UPT, URZ, URZ, UPT, UP0 ;  /* 0x000000ffff00728c */ /* 0x000fc6000bf05300 */
[----:B------:R-:W-:Y:S08]  /*0180*/  BRA.U !UP1, `(.L_x_1) ;  /* 0x0000000509007547 */ /* 0x000ff0000b800000 */
[----:B------:R-:W0:Y:S01]  /*0190*/  LDCU.128 UR12, c[0x0][0x380] ;  /* 0x00007000ff0c77ac */ /* 0x000e220008000c00 */
[C-C-:B------:R-:W-:Y:S01]  /*01a0*/  SHF.L.U64.HI R0, R6.reuse, 0x6, R7.reuse ;  /* 0x0000000606007819 */ /* 0x140fe20000010207 */
[C---:B------:R-:W-:Y:S01]  /*01b0*/  IMAD.SHL.U32 R4, R6.reuse, 0x8, RZ ;  /* 0x0000000806047824 */ /* 0x040fe200078e00ff */
[----:B------:R-:W-:Y:S01]  /*01c0*/  SHF.L.U64.HI R2, R6, 0x3, R7 ;  /* 0x0000000306027819 */ /* 0x000fe20000010207 */
[----:B------:R-:W-:Y:S01]  /*01d0*/  ULOP3.LUT UR4, UR6, 0xfffffff8, URZ, 0xc0, !UPT ;  /* 0xfffffff806047892 */ /* 0x000fe2000f8ec0ff */
[----:B------:R-:W-:Y:S01]  /*01e0*/  CS2R R26, SRZ ;  /* 0x00000000001a7805 */ /* 0x000fe2000001ff00 */
[----:B------:R-:W-:-:S05]  /*01f0*/  ULOP3.LUT UR5, UR7, 0x7fffffff, URZ, 0xc0, !UPT ;  /* 0x7fffffff07057892 */ /* 0x000fca000f8ec0ff */
[----:B------:R-:W-:Y:S01]  /*0200*/  UMOV UR7, UR4 ;  /* 0x0000000400077c82 */ /* 0x000fe20008000000 */
[----:B0-----:R-:W-:Y:S01]  /*0210*/  UIADD3 UR8, UP1, UPT, UR14, 0x20, URZ ;  /* 0x000000200e087890 */ /* 0x001fe2000ff3e0ff */
[----:B------:R-:W-:-:S03]  /*0220*/  LEA R5, P0, R8, UR12, 0x3 ;  /* 0x0000000c08057c11 */ /* 0x000fc6000f8018ff */
[----:B------:R-:W-:Y:S01]  /*0230*/  UIADD3.X UR9, UPT, UPT, URZ, UR15, URZ, UP1, !UPT ;  /* 0x0000000fff097290 */ /* 0x000fe20008ffe4ff */
[----:B------:R-:W-:Y:S01]  /*0240*/  LEA.HI.X R3, R8, UR13, R9, 0x3, P0 ;  /* 0x0000000d08037c11 */ /* 0x000fe200080f1c09 */
[----:B------:R-:W-:Y:S01]  /*0250*/  IMAD.U32 R10, RZ, RZ, UR8 ;  /* 0x00000008ff0a7e24 */ /* 0x000fe2000f8e00ff */
[----:B------:R-:W-:-:S03]  /*0260*/  UMOV UR8, UR5 ;  /* 0x0000000500087c82 */ /* 0x000fc60008000000 */
[----:B------:R-:W-:-:S07]  /*0270*/  IMAD.U32 R11, RZ, RZ, UR9 ;  /* 0x00000009ff0b7e24 */ /* 0x000fce000f8e00ff */
.L_x_2:
[----:B------:R-:W-:Y:S01]  /*0280*/  MOV R24, R5 ;  /* 0x0000000500187202 */ /* 0x000fe20000000f00 */
[----:B------:R-:W-:Y:S01]  /*0290*/  IMAD.MOV.U32 R25, RZ, RZ, R3 ;  /* 0x000000ffff197224 */ /* 0x000fe200078e0003 */
[----:B------:R-:W2:Y:S04]  /*02a0*/  LDG.E.64 R12, desc[UR18][R10.64+-0x20] ;  /* 0xffffe0120a0c7981 */ /* 0x000ea8000c1e1b00 */
[----:B------:R-:W2:Y:S01]  /*02b0*/  LDG.E.64 R18, desc[UR18][R24.64] ;  /* 0x0000001218127981 */ /* 0x000ea2000c1e1b00 */
[----:B------:R-:W-:-:S03]  /*02c0*/  IADD3 R28, P0, PT, R5, R4, RZ ;  /* 0x00000004051c7210 */ /* 0x000fc60007f1e0ff */
[----:B------:R-:W3:Y:S02]  /*02d0*/  LDG.E.64 R14, desc[UR18][R10.64+-0x18] ;  /* 0xffffe8120a0e7981 */ /* 0x000ee4000c1e1b00 */
[----:B------:R-:W-:Y:S01]  /*02e0*/  IMAD.X R29, R3, 0x1, R2, P0 ;  /* 0x00000001031d7824 */ /* 0x000fe200000e0602 */
[----:B------:R-:W-:-:S04]  /*02f0*/  IADD3 R22, P0, PT, R28, R4, RZ ;  /* 0x000000041c167210 */ /* 0x000fc80007f1e0ff */
[----:B------:R-:W3:Y:S01]  /*0300*/  LDG.E.64 R16, desc[UR18][R28.64] ;  /* 0x000000121c107981 */ /* 0x000ee2000c1e1b00 */
[----:B------:R-:W-:-:S05]  /*0310*/  IMAD.X R23, R29, 0x1, R2, P0 ;  /* 0x000000011d177824 */ /* 0x000fca00000e0602 */
[----:B------:R-:W4:Y:S01]  /*0320*/  LDG.E.64 R20, desc[UR18][R22.64] ;  /* 0x0000001216147981 */ /* 0x000f22000c1e1b00 */
[----:B--2---:R-:W-:-:S03]  /*0330*/  DFMA R18, R12, R18, R26 ;  /* 0x000000120c12722b */ /* 0x004fc6000000001a */
[----:B------:R-:W4:Y:S01]  /*0340*/  LDG.E.64 R12, desc[UR18][R10.64+-0x10] ;  /* 0xfffff0120a0c7981 */ /* 0x000f22000c1e1b00 */
[----:B------:R-:W-:-:S04]  /*0350*/  IADD3 R24, P0, PT, R22, R4, RZ ;  /* 0x0000000416187210 */ /* 0x000fc80007f1e0ff */
[----:B------:R-:W-:Y:S02]  /*0360*/  IADD3.X R25, PT, PT, R23, R2, RZ, P0, !PT ;  /* 0x0000000217197210 */ /* 0x000fe400007fe4ff */
[----:B------:R-:W-:Y:S01]  /*0370*/  IADD3 R26, P0, PT, R24, R4, RZ ;  /* 0x00000004181a7210 */ /* 0x000fe20007f1e0ff */
[----:B---3--:R-:W-:Y:S01]  /*0380*/  DFMA R14, R14, R16, R18 ;  /* 0x000000100e0e722b */ /* 0x008fe20000000012 */
[----:B------:R-:W2:Y:S04]  /*0390*/  LDG.E.64 R16, desc[UR18][R10.64+-0x8] ;  /* 0xfffff8120a107981 */ /* 0x000ea8000c1e1b00 */
[----:B------:R-:W2:Y:S01]  /*03a0*/  LDG.E.64 R18, desc[UR18][R24.64] ;  /* 0x0000001218127981 */ /* 0x000ea2000c1e1b00 */
[----:B------:R-:W-:Y:S02]  /*03b0*/  IMAD.X R27, R25, 0x1, R2, P0 ;  /* 0x00000001191b7824 */ /* 0x000fe400000e0602 */
[----:B----4-:R-:W-:-:S02]  /*03c0*/  DFMA R20, R12, R20, R14 ;  /* 0x000000140c14722b */ /* 0x010fc4000000000e */
[----:B------:R-:W3:Y:S04]  /*03d0*/  LDG.E.64 R14, desc[UR18][R10.64] ;  /* 0x000000120a0e7981 */ /* 0x000ee8000c1e1b00 */
[----:B------:R-:W3:Y:S01]  /*03e0*/  LDG.E.64 R12, desc[UR18][R26.64] ;  /* 0x000000121a0c7981 */ /* 0x000ee2000c1e1b00 */
[----:B------:R-:W-:-:S05]  /*03f0*/  IADD3 R28, P0, PT, R26, R4, RZ ;  /* 0x000000041a1c7210 */ /* 0x000fca0007f1e0ff */
[--C-:B------:R-:W-:Y:S01]  /*0400*/  IMAD.X R29, R27, 0x1, R2.reuse, P0 ;  /* 0x000000011b1d7824 */ /* 0x100fe200000e0602 */
[----:B------:R-:W-:Y:S01]  /*0410*/  IADD3 R22, P0, PT, R28, R4, RZ ;  /* 0x000000041c167210 */ /* 0x000fe20007f1e0ff */
[----:B--2---:R-:W-:Y:S01]  /*0420*/  DFMA R16, R16, R18, R20 ;  /* 0x000000121010722b */ /* 0x004fe20000000014 */
[----:B------:R-:W2:Y:S04]  /*0430*/  LDG.E.64 R26, desc[UR18][R10.64+0x18] ;  /* 0x000018120a1a7981 */ /* 0x000ea8000c1e1b00 */
[----:B------:R-:W4:Y:S01]  /*0440*/  LDG.E.64 R18, desc[UR18][R10.64+0x8] ;  /* 0x000008120a127981 */ /* 0x000f22000c1e1b00 */
[----:B------:R-:W-:-:S03]  /*0450*/  IMAD.X R23, R29, 0x1, R2, P0 ;  /* 0x000000011d177824 */ /* 0x000fc600000e0602 */
[----:B------:R-:W4:Y:S01]  /*0460*/  LDG.E.64 R20, desc[UR18][R28.64] ;  /* 0x000000121c147981 */ /* 0x000f22000c1e1b00 */
[----:B------:R-:W-:-:S04]  /*0470*/  IADD3 R24, P0, PT, R22, R4, RZ ;  /* 0x0000000416187210 */ /* 0x000fc80007f1e0ff */
[----:B------:R-:W-:-:S06]  /*0480*/  IADD3.X R25, PT, PT, R23, R2, RZ, P0, !PT ;  /* 0x0000000217197210 */ /* 0x000fcc00007fe4ff */
[----:B------:R-:W2:Y:S01]  /*0490*/  LDG.E.64 R24, desc[UR18][R24.64] ;  /* 0x0000001218187981 */ /* 0x000ea2000c1e1b00 */
[----:B---3--:R-:W-:-:S03]  /*04a0*/  DFMA R12, R14, R12, R16 ;  /* 0x0000000c0e0c722b */ /* 0x008fc60000000010 */
[----:B------:R0:W3:Y:S04]  /*04b0*/  LDG.E.64 R14, desc[UR18][R10.64+0x10] ;  /* 0x000010120a0e7981 */ /* 0x0000e8000c1e1b00 */
[----:B------:R-:W3:Y:S01]  /*04c0*/  LDG.E.64 R16, desc[UR18][R22.64] ;  /* 0x0000001216107981 */ /* 0x000ee2000c1e1b00 */
[----:B------:R-:W-:-:S04]  /*04d0*/  UIADD3 UR7, UP1, UPT, UR7, -0x8, URZ ;  /* 0xfffffff807077890 */ /* 0x000fc8000ff3e0ff */
[----:B------:R-:W-:Y:S02]  /*04e0*/  UIADD3.X UR8, UPT, UPT, UR8, -0x1, URZ, UP1, !UPT ;  /* 0xffffffff08087890 */ /* 0x000fe40008ffe4ff */
[----:B------:R-:W-:Y:S01]  /*04f0*/  UISETP.NE.U32.AND UP1, UPT, UR7, URZ, UPT ;  /* 0x000000ff0700728c */ /* 0x000fe2000bf25070 */
[----:B----4-:R-:W-:-:S03]  /*0500*/  DFMA R12, R18, R20, R12 ;  /* 0x00000014120c722b */ /* 0x010fc6000000000c */
[----:B------:R-:W-:Y:S01]  /*0510*/  UISETP.NE.AND.EX UP1, UPT, UR8, URZ, UPT, UP1 ;  /* 0x000000ff0800728c */ /* 0x000fe2000bf25310 */
[----:B------:R-:W-:Y:S02]  /*0520*/  LEA R5, P0, R6, R5, 0x6 ;  /* 0x0000000506057211 */ /* 0x000fe400078030ff */
[----:B0-----:R-:W-:-:S03]  /*0530*/  IADD3 R10, P1, PT, R10, 0x40, RZ ;  /* 0x000000400a0a7810 */ /* 0x001fc60007f3e0ff */
[----:B------:R-:W-:Y:S02]  /*0540*/  IMAD.X R3, R3, 0x1, R0, P0 ;  /* 0x0000000103037824 */ /* 0x000fe400000e0600 */
[----:B------:R-:W-:Y:S01]  /*0550*/  IMAD.X R11, RZ, RZ, R11, P1 ;  /* 0x000000ffff0b7224 */ /* 0x000fe200008e060b */
[----:B---3--:R-:W-:-:S08]  /*0560*/  DFMA R12, R14, R16, R12 ;  /* 0x000000100e0c722b */ /* 0x008fd0000000000c */
[----:B--2---:R-:W-:Y:S01]  /*0570*/  DFMA R26, R26, R24, R12 ;  /* 0x000000181a1a722b */ /* 0x004fe2000000000c */
[----:B------:R-:W-:Y:S10]  /*0580*/  BRA.U UP1, `(.L_x_2) ;  /* 0xfffffffd013c7547 */ /* 0x000ff4000b83ffff */
.L_x_1:
[----:B------:R-:W-:Y:S05]  /*0590*/  BRA.U !UP0, `(.L_x_0) ;  /* 0x0000000908107547 */ /* 0x000fea000b800000 */
[----:B------:R-:W-:Y:S02]  /*05a0*/  UISETP.GE.U32.AND UP1, UPT, UR10, 0x4, UPT ;  /* 0x000000040a00788c */ /* 0x000fe4000bf26070 */
[----:B------:R-:W-:Y:S02]  /*05b0*/  ULOP3.LUT UR24, UR6, 0x3, URZ, 0xc0, !UPT ;  /* 0x0000000306187892 */ /* 0x000fe4000f8ec0ff */
[----:B------:R-:W-:Y:S02]  /*05c0*/  UISETP.GE.U32.AND.EX UP1, UPT, URZ, URZ, UPT, UP1 ;  /* 0x000000ffff00728c */ /* 0x000fe4000bf26110 */
[----:B------:R-:W-:-:S04]  /*05d0*/  UISETP.NE.U32.AND UP0, UPT, UR24, URZ, UPT ;  /* 0x000000ff1800728c */ /* 0x000fc8000bf05070 */
[----:B------:R-:W-:-:S03]  /*05e0*/  UISETP.NE.AND.EX UP0, UPT, URZ, URZ, UPT, UP0 ;  /* 0x000000ffff00728c */ /* 0x000fc6000bf05300 */
[----:B------:R-:W-:Y:S08]  /*05f0*/  BRA.U !UP1, `(.L_x_3) ;  /* 0x00000005090c7547 */ /* 0x000ff0000b800000 */
[----:B------:R-:W0:Y:S01]  /*0600*/  LDCU.128 UR12, c[0x0][0x380] ;  /* 0x00007000ff0c77ac */ /* 0x000e220008000c00 */
[C---:B------:R-:W-:Y:S02]  /*0610*/  IMAD R0, R6.reuse, UR5, RZ ;  /* 0x0000000506007c24 */ /* 0x040fe4000f8e02ff */
[----:B------:R-:W-:Y:S01]  /*0620*/  IMAD.WIDE.U32 R2, R6, UR4, R8 ;  /* 0x0000000406027c25 */ /* 0x000fe2000f8e0008 */
[----:B------:R-:W-:Y:S02]  /*0630*/  UIADD3 UR22, UP2, UPT, UR4, 0x1, URZ ;  /* 0x0000000104167890 */ /* 0x000fe4000ff5e0ff */
[----:B------:R-:W-:Y:S02]  /*0640*/  UIADD3 UR21, UP3, UPT, UR4, 0x2, URZ ;  /* 0x0000000204157890 */ /* 0x000fe4000ff7e0ff */
[----:B------:R-:W-:Y:S01]  /*0650*/  IMAD R5, R7, UR4, R0 ;  /* 0x0000000407057c24 */ /* 0x000fe2000f8e0200 */
[----:B------:R-:W-:Y:S02]  /*0660*/  UIADD3 UR20, UP4, UPT, UR4, 0x3, URZ ;  /* 0x0000000304147890 */ /* 0x000fe4000ff9e0ff */
[----:B------:R-:W-:Y:S01]  /*0670*/  USHF.L.U32 UR11, UR22, 0x3, URZ ;  /* 0x00000003160b7899 */ /* 0x000fe200080006ff */
[----:B------:R-:W-:Y:S01]  /*0680*/  IMAD.IADD R3, R3, 0x1, R5 ;  /* 0x0000000103037824 */ /* 0x000fe200078e0205 */
[----:B------:R-:W-:-:S02]  /*0690*/  USHF.L.U32 UR9, UR21, 0x3, URZ ;  /* 0x0000000315097899 */ /* 0x000fc400080006ff */
[C-C-:B------:R-:W-:Y:S01]  /*06a0*/  IMAD.WIDE.U32 R10, R6.reuse, UR21, R8.reuse ;  /* 0x00000015060a7c25 */ /* 0x140fe2000f8e0008 */
[----:B------:R-:W-:Y:S02]  /*06b0*/  USHF.L.U32 UR7, UR20, 0x3, URZ ;  /* 0x0000000314077899 */ /* 0x000fe400080006ff */
[----:B------:R-:W-:Y:S01]  /*06c0*/  UIADD3.X UR16, UPT, UPT, URZ, UR5, URZ, UP2, !UPT ;  /* 0x00000005ff107290 */ /* 0x000fe200097fe4ff */
[----:B------:R-:W-:Y:S01]  /*06d0*/  IMAD.WIDE.U32 R18, R6, UR20, R8 ;  /* 0x0000001406127c25 */ /* 0x000fe2000f8e0008 */
[----:B0-----:R-:W-:Y:S01]  /*06e0*/  LEA R12, P0, R2, UR12, 0x3 ;  /* 0x0000000c020c7c11 */ /* 0x001fe2000f8018ff */
[----:B------:R-:W-:Y:S01]  /*06f0*/  ULEA UR23, UP1, UR4, UR14, 0x3 ;  /* 0x0000000e04177291 */ /* 0x000fe2000f8218ff */
[----:B------:R-:W-:Y:S01]  /*0700*/  LEA R16, P1, R10, UR12, 0x3 ;  /* 0x0000000c0a107c11 */ /* 0x000fe2000f8218ff */
[----:B------:R-:W-:Y:S01]  /*0710*/  UIADD3.X UR10, UPT, UPT, URZ, UR5, URZ, UP3, !UPT ;  /* 0x00000005ff0a7290 */ /* 0x000fe20009ffe4ff */
[----:B------:R-:W-:Y:S01]  /*0720*/  LEA.HI.X R13, R2, UR13, R3, 0x3, P0 ;  /* 0x0000000d020d7c11 */ /* 0x000fe200080f1c03 */
[----:B------:R-:W-:Y:S01]  /*0730*/  IMAD.WIDE.U32 R2, R6, UR22, R8 ;  /* 0x0000001606027c25 */ /* 0x000fe2000f8e0008 */
[----:B------:R-:W-:-:S02]  /*0740*/  UIADD3.X UR8, UPT, UPT, URZ, UR5, URZ, UP4, !UPT ;  /* 0x00000005ff087290 */ /* 0x000fc4000a7fe4ff */
[----:B------:R-:W-:Y:S01]  /*0750*/  ULEA.HI.X UR17, UR4, UR15, UR5, 0x3, UP1 ;  /* 0x0000000f04117291 */ /* 0x000fe200088f1c05 */
[C---:B------:R-:W-:Y:S01]  /*0760*/  IMAD R5, R7.reuse, UR22, R3 ;  /* 0x0000001607057c24 */ /* 0x040fe2000f8e0203 */
[----:B------:R-:W-:Y:S01]  /*0770*/  ULOP3.LUT UR11, UR11, 0xfffffff8, URZ, 0xc0, !UPT ;  /* 0xfffffff80b0b7892 */ /* 0x000fe2000f8ec0ff */
[----:B------:R-:W-:Y:S01]  /*0780*/  IMAD R3, R7, UR21, R11 ;  /* 0x0000001507037c24 */ /* 0x000fe2000f8e020b */
[----:B------:R-:W-:Y:S01]  /*0790*/  ULOP3.LUT UR9, UR9, 0xfffffff8, URZ, 0xc0, !UPT ;  /* 0xfffffff809097892 */ /* 0x000fe2000f8ec0ff */
[----:B------:R-:W-:Y:S01]  /*07a0*/  LEA R4, P0, R2, UR12, 0x3 ;  /* 0x0000000c02047c11 */ /* 0x000fe2000f8018ff */
[----:B------:R-:W-:Y:S01]  /*07b0*/  ULOP3.LUT UR5, UR7, 0xfffffff8, URZ, 0xc0, !UPT ;  /* 0xfffffff807057892 */ /* 0x000fe2000f8ec0ff */
[----:B------:R-:W-:Y:S01]  /*07c0*/  IMAD.U32 R11, RZ, RZ, UR17 ;  /* 0x00000011ff0b7e24 */ /* 0x000fe2000f8e00ff */
[----:B------:R-:W-:Y:S01]  /*07d0*/  USHF.L.U64.HI UR16, UR22, 0x3, UR16 ;  /* 0x0000000316107899 */ /* 0x000fe20008010210 */
[----:B------:R-:W-:Y:S01]  /*07e0*/  LEA.HI.X R17, R10, UR13, R3, 0x3, P1 ;  /* 0x0000000d0a117c11 */ /* 0x000fe200088f1c03 */
[----:B------:R-:W-:Y:S01]  /*07f0*/  USHF.L.U64.HI UR8, UR20, 0x3, UR8 ;  /* 0x0000000314087899 */ /* 0x000fe20008010208 */
[----:B------:R-:W-:Y:S01]  /*0800*/  MOV R10, UR23 ;  /* 0x00000017000a7c02 */ /* 0x000fe20008000f00 */
[----:B------:R-:W-:Y:S01]  /*0810*/  UIADD3 UR11, UP1, UPT, UR11, UR14, URZ ;  /* 0x0000000e0b0b7290 */ /* 0x000fe2000ff3e0ff */
[----:B------:R-:W2:Y:S01]  /*0820*/  LDG.E.64 R12, desc[UR18][R12.64] ;  /* 0x000000120c0c7981 */ /* 0x000ea2000c1e1b00 */
[----:B------:R-:W-:Y:S01]  /*0830*/  UIADD3 UR9, UP2, UPT, UR9, UR14, URZ ;  /* 0x0000000e09097290 */ /* 0x000fe2000ff5e0ff */
[----:B------:R-:W-:Y:S01]  /*0840*/  LEA.HI.X R5, R2, UR13, R5, 0x3, P0 ;  /* 0x0000000d02057c11 */ /* 0x000fe200080f1c05 */
[----:B------:R-:W-:Y:S01]  /*0850*/  UIADD3 UR5, UP3, UPT, UR5, UR14, URZ ;  /* 0x0000000e05057290 */ /* 0x000fe2000ff7e0ff */
[----:B------:R-:W2:Y:S01]  /*0860*/  LDG.E.64 R10, desc[UR18][R10.64] ;  /* 0x000000120a0a7981 */ /* 0x000ea2000c1e1b00 */
[----:B------:R-:W-:-:S02]  /*0870*/  ULOP3.LUT UR14, UR16, 0x7, URZ, 0xc0, !UPT ;  /* 0x00000007100e7892 */ /* 0x000fc4000f8ec0ff */
[----:B------:R-:W-:Y:S02]  /*0880*/  ULOP3.LUT UR7, UR8, 0x7, URZ, 0xc0, !UPT ;  /* 0x0000000708077892 */ /* 0x000fe4000f8ec0ff */
[----:B------:R-:W-:Y:S01]  /*0890*/  USHF.L.U64.HI UR10, UR21, 0x3, UR10 ;  /* 0x00000003150a7899 */ /* 0x000fe2000801020a */
[----:B------:R-:W-:Y:S01]  /*08a0*/  IMAD.U32 R2, RZ, RZ, UR11 ;  /* 0x0000000bff027e24 */ /* 0x000fe2000f8e00ff */
[----:B------:R-:W-:Y:S01]  /*08b0*/  UIADD3.X UR8, UPT, UPT, UR14, UR15, URZ, UP1, !UPT ;  /* 0x0000000f0e087290 */ /* 0x000fe20008ffe4ff */
[----:B------:R-:W3:Y:S01]  /*08c0*/  LDG.E.64 R4, desc[UR18][R4.64] ;  /* 0x0000001204047981 */ /* 0x000ee2000c1e1b00 */
[----:B------:R-:W-:Y:S01]  /*08d0*/  ULOP3.LUT UR10, UR10, 0x7, URZ, 0xc0, !UPT ;  /* 0x000000070a0a7892 */ /* 0x000fe2000f8ec0ff */
[----:B------:R-:W-:Y:S01]  /*08e0*/  IMAD R15, R7, UR20, R19 ;  /* 0x00000014070f7c24 */ /* 0x000fe2000f8e0213 */
[----:B------:R-:W-:Y:S01]  /*08f0*/  LEA R14, P0, R18, UR12, 0x3 ;  /* 0x0000000c120e7c11 */ /* 0x000fe2000f8018ff */
[----:B------:R-:W4:Y:S01]  /*0900*/  LDG.E.64 R16, desc[UR18][R16.64] ;  /* 0x0000001210107981 */ /* 0x000f22000c1e1b00 */
[----:B------:R-:W-:Y:S01]  /*0910*/  MOV R3, UR8 ;  /* 0x0000000800037c02 */ /* 0x000fe20008000f00 */
[----:B------:R-:W-:Y:S01]  /*0920*/  UIADD3.X UR8, UPT, UPT, UR10, UR15, URZ, UP2, !UPT ;  /* 0x0000000f0a087290 */ /* 0x000fe200097fe4ff */
[----:B------:R-:W-:-:S04]  /*0930*/  IMAD.U32 R22, RZ, RZ, UR9 ;  /* 0x00000009ff167e24 */ /* 0x000fc8000f8e00ff */
[----:B------:R-:W3:Y:S01]  /*0940*/  LDG.E.64 R2, desc[UR18][R2.64] ;  /* 0x0000001202027981 */ /* 0x000ee2000c1e1b00 */
[----:B------:R-:W-:Y:S01]  /*0950*/  IMAD.U32 R23, RZ, RZ, UR8 ;  /* 0x00000008ff177e24 */ /* 0x000fe2000f8e00ff */
[----:B------:R-:W-:Y:S01]  /*0960*/  UIADD3.X UR7, UPT, UPT, UR7, UR15, URZ, UP3, !UPT ;  /* 0x0000000f07077290 */ /* 0x000fe20009ffe4ff */
[----:B------:R-:W-:-:S03]  /*0970*/  LEA.HI.X R15, R18, UR13, R15, 0x3, P0 ;  /* 0x0000000d120f7c11 */ /* 0x000fc600080f1c0f */
[----:B------:R-:W4:Y:S01]  /*0980*/  LDG.E.64 R18, desc[UR18][R22.64] ;  /* 0x0000001216127981 */ /* 0x000f22000c1e1b00 */
[----:B------:R-:W-:Y:S01]  /*0990*/  MOV R20, UR5 ;  /* 0x0000000500147c02 */ /* 0x000fe20008000f00 */
[----:B------:R-:W-:Y:S02]  /*09a0*/  IMAD.U32 R21, RZ, RZ, UR7 ;  /* 0x00000007ff157e24 */ /* 0x000fe4000f8e00ff */
[----:B------:R-:W5:Y:S04]  /*09b0*/  LDG.E.64 R14, desc[UR18][R14.64] ;  /* 0x000000120e0e7981 */ /* 0x000f68000c1e1b00 */
[----:B------:R-:W5:Y:S01]  /*09c0*/  LDG.E.64 R20, desc[UR18][R20.64] ;  /* 0x0000001214147981 */ /* 0x000f62000c1e1b00 */
[----:B------:R-:W-:Y:S01]  /*09d0*/  UIADD3 UR4, UPT, UPT, UR4, 0x4, URZ ;  /* 0x0000000404047890 */ /* 0x000fe2000fffe0ff */
[----:B------:R-:W-:Y:S01]  /*09e0*/  UMOV UR5, URZ ;  /* 0x000000ff00057c82 */ /* 0x000fe20008000000 */
[----:B--2---:R-:W-:-:S08]  /*09f0*/  DFMA R10, R10, R12, R26 ;  /* 0x0000000c0a0a722b */ /* 0x004fd0000000001a */
[----:B---3--:R-:W-:-:S08]  /*0a00*/  DFMA R2, R2, R4, R10 ;  /* 0x000000040202722b */ /* 0x008fd0000000000a */
[----:B----4-:R-:W-:-:S08]  /*0a10*/  DFMA R2, R18, R16, R2 ;  /* 0x000000101202722b */ /* 0x010fd00000000002 */
[----:B-----5:R-:W-:-:S11]  /*0a20*/  DFMA R26, R20, R14, R2 ;  /* 0x0000000e141a722b */ /* 0x020fd60000000002 */
.L_x_3:
[----:B------:R-:W-:Y:S05]  /*0a30*/  BRA.U !UP0, `(.L_x_0) ;  /* 0x0000000108e87547 */ /* 0x000fea000b800000 */
[----:B------:R-:W-:Y:S02]  /*0a40*/  UISETP.NE.U32.AND UP1, UPT, UR24, 0x1, UPT ;  /* 0x000000011800788c */ /* 0x000fe4000bf25070 */
[----:B------:R-:W-:Y:S02]  /*0a50*/  ULOP3.LUT UR6, UR6, 0x1, URZ, 0xc0, !UPT ;  /* 0x0000000106067892 */ /* 0x000fe4000f8ec0ff */
[----:B------:R-:W-:Y:S02]  /*0a60*/  UISETP.NE.AND.EX UP1, UPT, URZ, URZ, UPT, UP1 ;  /* 0x000000ffff00728c */ /* 0x000fe4000bf25310 */
[----:B------:R-:W-:-:S04]  /*0a70*/  UISETP.NE.U32.AND UP0, UPT, UR6, 0x1, UPT ;  /* 0x000000010600788c */ /* 0x000fc8000bf05070 */
[----:B------:R-:W-:-:S03]  /*0a80*/  UISETP.NE.U32.AND.EX UP0, UPT, URZ, URZ, UPT, UP0 ;  /* 0x000000ffff00728c */ /* 0x000fc6000bf05100 */
[----:B------:R-:W-:Y:S08]  /*0a90*/  BRA.U !UP1, `(.L_x_4) ;  /* 0x00000001098c7547 */ /* 0x000ff0000b800000 */
[----:B------:R-:W0:Y:S01]  /*0aa0*/  LDCU.128 UR12, c[0x0][0x380] ;  /* 0x00007000ff0c77ac */ /* 0x000e220008000c00 */
[----:B------:R-:W-:Y:S01]  /*0ab0*/  MOV R3, R9 ;  /* 0x0000000900037202 */ /* 0x000fe20000000f00 */
[C---:B------:R-:W-:Y:S01]  /*0ac0*/  IMAD R0, R6.reuse, UR5, RZ ;  /* 0x0000000506007c24 */ /* 0x040fe2000f8e02ff */
[----:B------:R-:W-:Y:S01]  /*0ad0*/  UIADD3 UR9, UP2, UPT, UR4, 0x1, URZ ;  /* 0x0000000104097890 */ /* 0x000fe2000ff5e0ff */
[----:B------:R-:W-:Y:S02]  /*0ae0*/  IMAD.MOV.U32 R2, RZ, RZ, R8 ;  /* 0x000000ffff027224 */ /* 0x000fe400078e0008 */
[----:B------:R-:W-:Y:S01]  /*0af0*/  IMAD R11, R7, UR4, R0 ;  /* 0x00000004070b7c24 */ /* 0x000fe2000f8e0200 */
[----:B------:R-:W-:Y:S01]  /*0b00*/  UIADD3.X UR6, UPT, UPT, URZ, UR5, URZ, UP2, !UPT ;  /* 0x00000005ff067290 */ /* 0x000fe200097fe4ff */
[C---:B------:R-:W-:Y:S01]  /*0b10*/  IMAD.WIDE.U32 R4, R6.reuse, UR4, R2 ;  /* 0x0000000406047c25 */ /* 0x040fe2000f8e0002 */
[----:B------:R-:W-:Y:S02]  /*0b20*/  USHF.L.U32 UR7, UR9, 0x3, URZ ;  /* 0x0000000309077899 */ /* 0x000fe400080006ff */
[----:B------:R-:W-:Y:S01]  /*0b30*/  USHF.L.U64.HI UR6, UR9, 0x3, UR6 ;  /* 0x0000000309067899 */ /* 0x000fe20008010206 */
[----:B------:R-:W-:Y:S01]  /*0b40*/  IMAD.IADD R11, R5, 0x1, R11 ;  /* 0x00000001050b7824 */ /* 0x000fe200078e020b */
[----:B------:R-:W-:Y:S01]  /*0b50*/  ULOP3.LUT UR7, UR7, 0xfffffff8, URZ, 0xc0, !UPT ;  /* 0xfffffff807077892 */ /* 0x000fe2000f8ec0ff */
[----:B------:R-:W-:Y:S01]  /*0b60*/  IMAD.WIDE.U32 R12, R6, UR9, R2 ;  /* 0x00000009060c7c25 */ /* 0x000fe2000f8e0002 */
[----:B------:R-:W-:-:S02]  /*0b70*/  ULOP3.LUT UR6, UR6, 0x7, URZ, 0xc0, !UPT ;  /* 0x0000000706067892 */ /* 0x000fc4000f8ec0ff */
[----:B0-----:R-:W-:Y:S01]  /*0b80*/  ULEA UR8, UP1, UR4, UR14, 0x3 ;  /* 0x0000000e04087291 */ /* 0x001fe2000f8218ff */
[C---:B------:R-:W-:Y:S01]  /*0b90*/  LEA R10, P0, R4.reuse, UR12, 0x3 ;  /* 0x0000000c040a7c11 */ /* 0x040fe2000f8018ff */
[----:B------:R-:W-:Y:S02]  /*0ba0*/  IMAD R5, R7, UR9, R13 ;  /* 0x0000000907057c24 */ /* 0x000fe4000f8e020d */
[----:B------:R-:W-:Y:S01]  /*0bb0*/  ULEA.HI.X UR5, UR4, UR15, UR5, 0x3, UP1 ;  /* 0x0000000f04057291 */ /* 0x000fe200088f1c05 */
[----:B------:R-:W-:Y:S01]  /*0bc0*/  LEA.HI.X R11, R4, UR13, R11, 0x3, P0 ;  /* 0x0000000d040b7c11 */ /* 0x000fe200080f1c0b */
[----:B------:R-:W-:Y:S01]  /*0bd0*/  UIADD3 UR7, UP1, UPT, UR7, UR14, URZ ;  /* 0x0000000e07077290 */ /* 0x000fe2000ff3e0ff */
[----:B------:R-:W-:Y:S01]  /*0be0*/  IMAD.U32 R2, RZ, RZ, UR8 ;  /* 0x00000008ff027e24 */ /* 0x000fe2000f8e00ff */
[C---:B------:R-:W-:Y:S02]  /*0bf0*/  LEA R14, P0, R12.reuse, UR12, 0x3 ;  /* 0x0000000c0c0e7c11 */ /* 0x040fe4000f8018ff */
[----:B------:R-:W-:Y:S01]  /*0c00*/  MOV R3, UR5 ;  /* 0x0000000500037c02 */ /* 0x000fe20008000f00 */
[----:B------:R-:W-:Y:S01]  /*0c10*/  UIADD3.X UR6, UPT, UPT, UR6, UR15, URZ, UP1, !UPT ;  /* 0x0000000f06067290 */ /* 0x000fe20008ffe4ff */
[----:B------:R-:W2:Y:S01]  /*0c20*/  LDG.E.64 R10, desc[UR18][R10.64] ;  /* 0x000000120a0a7981 */ /* 0x000ea2000c1e1b00 */
[----:B------:R-:W-:Y:S01]  /*0c30*/  LEA.HI.X R15, R12, UR13, R5, 0x3, P0 ;  /* 0x0000000d0c0f7c11 */ /* 0x000fe200080f1c05 */
[----:B------:R-:W-:-:S02]  /*0c40*/  IMAD.U32 R4, RZ, RZ, UR7 ;  /* 0x00000007ff047e24 */ /* 0x000fc4000f8e00ff */
[----:B------:R-:W2:Y:S01]  /*0c50*/  LDG.E.64 R2, desc[UR18][R2.64] ;  /* 0x0000001202027981 */ /* 0x000ea2000c1e1b00 */
[----:B------:R-:W-:-:S03]  /*0c60*/  IMAD.U32 R5, RZ, RZ, UR6 ;  /* 0x00000006ff057e24 */ /* 0x000fc6000f8e00ff */
[----:B------:R-:W3:Y:S04]  /*0c70*/  LDG.E.64 R14, desc[UR18][R14.64] ;  /* 0x000000120e0e7981 */ /* 0x000ee8000c1e1b00 */
[----:B------:R-:W3:Y:S01]  /*0c80*/  LDG.E.64 R4, desc[UR18][R4.64] ;  /* 0x0000001204047981 */ /* 0x000ee2000c1e1b00 */
[----:B------:R-:W-:Y:S01]  /*0c90*/  UIADD3 UR4, UPT, UPT, UR4, 0x2, URZ ;  /* 0x0000000204047890 */ /* 0x000fe2000fffe0ff */
[----:B------:R-:W-:Y:S01]  /*0ca0*/  UMOV UR5, URZ ;  /* 0x000000ff00057c82 */ /* 0x000fe20008000000 */
[----:B--2---:R-:W-:-:S08]  /*0cb0*/  DFMA R26, R2, R10, R26 ;  /* 0x0000000a021a722b */ /* 0x004fd0000000001a */
[----:B---3--:R-:W-:-:S11]  /*0cc0*/  DFMA R26, R4, R14, R26 ;  /* 0x0000000e041a722b */ /* 0x008fd6000000001a */
.L_x_4:
[----:B------:R-:W-:Y:S05]  /*0cd0*/  BRA.U UP0, `(.L_x_0) ;  /* 0x0000000100407547 */ /* 0x000fea000b800000 */
[----:B------:R-:W0:Y:S01]  /*0ce0*/  LDCU.128 UR8, c[0x0][0x380] ;  /* 0x00007000ff0877ac */ /* 0x000e220008000c00 */
[----:B------:R-:W-:Y:S01]  /*0cf0*/  MOV R4, R8 ;  /* 0x0000000800047202 */ /* 0x000fe20000000f00 */
[C---:B------:R-:W-:Y:S02]  /*0d00*/  IMAD R0, R6.reuse, UR5, RZ ;  /* 0x0000000506007c24 */ /* 0x040fe4000f8e02ff */
[----:B------:R-:W-:Y:S02]  /*0d10*/  IMAD.MOV.U32 R5, RZ, RZ, R9 ;  /* 0x000000ffff057224 */ /* 0x000fe400078e0009 */
[----:B------:R-:W-:Y:S02]  /*0d20*/  IMAD R3, R7, UR4, R0 ;  /* 0x0000000407037c24 */ /* 0x000fe4000f8e0200 */
[----:B------:R-:W-:-:S04]  /*0d30*/  IMAD.WIDE.U32 R4, R6, UR4, R4 ;  /* 0x0000000406047c25 */ /* 0x000fc8000f8e0004 */
[----:B------:R-:W-:Y:S01]  /*0d40*/  IMAD.IADD R3, R5, 0x1, R3 ;  /* 0x0000000105037824 */ /* 0x000fe200078e0203 */
[----:B0-----:R-:W-:Y:S01]  /*0d50*/  ULEA UR6, UP0, UR4, UR10, 0x3 ;  /* 0x0000000a04067291 */ /* 0x001fe2000f8018ff */
[----:B------:R-:W-:-:S03]  /*0d60*/  LEA R6, P0, R4, UR8, 0x3 ;  /* 0x0000000804067c11 */ /* 0x000fc6000f8018ff */
[----:B------:R-:W-:Y:S01]  /*0d70*/  ULEA.HI.X UR4, UR4, UR11, UR5, 0x3, UP0 ;  /* 0x0000000b04047291 */ /* 0x000fe200080f1c05 */
[----:B------:R-:W-:Y:S02]  /*0d80*/  LEA.HI.X R7, R4, UR9, R3, 0x3, P0 ;  /* 0x0000000904077c11 */ /* 0x000fe400080f1c03 */
[----:B------:R-:W-:-:S03]  /*0d90*/  MOV R2, UR6 ;  /* 0x0000000600027c02 */ /* 0x000fc60008000f00 */
[----:B------:R-:W-:Y:S01]  /*0da0*/  IMAD.U32 R3, RZ, RZ, UR4 ;  /* 0x00000004ff037e24 */ /* 0x000fe2000f8e00ff */
[----:B------:R-:W2:Y:S05]  /*0db0*/  LDG.E.64 R4, desc[UR18][R6.64] ;  /* 0x0000001206047981 */ /* 0x000eaa000c1e1b00 */
[----:B------:R-:W2:Y:S02]  /*0dc0*/  LDG.E.64 R2, desc[UR18][R2.64] ;  /* 0x0000001202027981 */ /* 0x000ea4000c1e1b00 */
[----:B--2---:R-:W-:-:S11]  /*0dd0*/  DFMA R26, R2, R4, R26 ;  /* 0x00000004021a722b */ /* 0x004fd6000000001a */
.L_x_0:
[----:B------:R-:W0:Y:S02]  /*0de0*/  LDCU.64 UR4, c[0x0][0x390] ;  /* 0x00007200ff0477ac */ /* 0x000e240008000a00 */
[----:B0-----:R-:W-:-:S04]  /*0df0*/  LEA R2, P0, R8, UR4, 0x3 ;  /* 0x0000000408027c11 */ /* 0x001fc8000f8018ff */
[----:B------:R-:W-:-:S05]  /*0e00*/  LEA.HI.X R3, R8, UR5, R9, 0x3, P0 ;  /* 0x0000000508037c11 */ /* 0x000fca00080f1c09 */
[----:B------:R-:W-:Y:S01]  /*0e10*/  STG.E.64 desc[UR18][R2.64], R26 ;  /* 0x0000001a02007986 */ /* 0x000fe2000c101b12 */
[----:B------:R-:W-:Y:S05]  /*0e20*/  EXIT ;  /* 0x000000000000794d */ /* 0x000fea0003800000 */
.L_x_5:
[----:B------:R-:W-:-:S00]  /*0e30*/  BRA `(.L_x_5) ;  /* 0xfffffffc00fc7947 */ /* 0x000fc0000383ffff */
[----:B------:R-:W-:-:S00]  /*0e40*/  NOP ;  /* 0x0000000000007918 */ /* 0x000fc00000000000 */
        /* <DEDUP_REMOVED lines=11> */
.L_x_6:


//--------------------- .nv.shared.reserved.0     --------------------------
	.section	.nv.shared.reserved.0,"aw",@nobits
	.weak		__nv_reservedSMEM_offset_0_alias
	.size		__nv_reservedSMEM_offset_0_alias, 0, 64
	.other		__nv_reservedSMEM_offset_0_alias,@"STO_CUDA_RESERVED_SHARED STV_DEFAULT"
__nv_reservedSMEM_offset_0_alias:
	.zero		0
	.zero		64


//--------------------- .nv.constant0._Z9matrixMulPdS_S_ll --------------------------
	.section	.nv.constant0._Z9matrixMulPdS_S_ll,"a",@progbits
	.sectionflags	@""
	.align	4
.nv.constant0._Z9matrixMulPdS_S_ll:
	.zero		936


//--------------------- SYMBOLS --------------------------

	.type		.nv.reservedSmem.offset0,@object
	.size		.nv.reservedSmem.offset0,0x4
